	.headerflags	@"EF_CUDA_TEXMODE_UNIFIED EF_CUDA_64BIT_ADDRESS EF_CUDA_ACCELERATORS EF_CUDA_SM90 EF_CUDA_VIRTUAL_SM(EF_CUDA_SM90)"
	.elftype	@"ET_EXEC"


//--------------------- .nv.info                  --------------------------
	.section	.nv.info,"",@"SHT_CUDA_INFO"
	.align	4


	//----- nvinfo : EIATTR_REGCOUNT
	.align		4
        /*0000*/ 	.byte	0x04, 0x2f
        /*0002*/ 	.short	(.L_2 - .L_1)
	.align		4
.L_1:
        /*0004*/ 	.word	index@(triton_poi_fused_native_group_norm_relu_29)
        /*0008*/ 	.word	0x00000012


	//----- nvinfo : EIATTR_MIN_STACK_SIZE
	.align		4
.L_2:
        /*000c*/ 	.byte	0x04, 0x12
        /*000e*/ 	.short	(.L_4 - .L_3)
	.align		4
.L_3:
        /*0010*/ 	.word	index@(triton_poi_fused_native_group_norm_relu_29)
        /*0014*/ 	.word	0x00000000


	//----- nvinfo : EIATTR_FRAME_SIZE
	.align		4
.L_4:
        /*0018*/ 	.byte	0x04, 0x11
        /*001a*/ 	.short	(.L_6 - .L_5)
	.align		4
.L_5:
        /*001c*/ 	.word	index@(triton_poi_fused_native_group_norm_relu_29)
        /*0020*/ 	.word	0x00000000


	//----- nvinfo : EIATTR_MIN_STACK_SIZE
	.align		4
.L_6:
        /*0024*/ 	.byte	0x04, 0x12
        /*0026*/ 	.short	(.L_8 - .L_7)
	.align		4
.L_7:
        /*0028*/ 	.word	index@(triton_poi_fused_native_group_norm_relu_29)
        /*002c*/ 	.word	0x00000000
.L_8:


//--------------------- .nv.info.triton_poi_fused_native_group_norm_relu_29 --------------------------
	.section	.nv.info.triton_poi_fused_native_group_norm_relu_29,"",@"SHT_CUDA_INFO"
	.sectionflags	@""
	.align	4


	//----- nvinfo : EIATTR_CUDA_API_VERSION
	.align		4
        /*0000*/ 	.byte	0x04, 0x37
        /*0002*/ 	.short	(.L_10 - .L_9)
.L_9:
        /*0004*/ 	.word	0x0000007c


	//----- nvinfo : EIATTR_KPARAM_INFO
	.align		4
.L_10:
        /*0008*/ 	.byte	0x04, 0x17
        /*000a*/ 	.short	(.L_12 - .L_11)
.L_11:
        /*000c*/ 	.word	0x00000000
        /*0010*/ 	.short	0x0006
        /*0012*/ 	.short	0x0030
        /*0014*/ 	.byte	0x00, 0xf0, 0x11, 0x00


	//----- nvinfo : EIATTR_KPARAM_INFO
	.align		4
.L_12:
        /*0018*/ 	.byte	0x04, 0x17
        /*001a*/ 	.short	(.L_14 - .L_13)
.L_13:
        /*001c*/ 	.word	0x00000000
        /*0020*/ 	.short	0x0005
        /*0022*/ 	.short	0x0028
        /*0024*/ 	.byte	0x00, 0xf4, 0x21, 0x00


	//----- nvinfo : EIATTR_KPARAM_INFO
	.align		4
.L_14:
        /*0028*/ 	.byte	0x04, 0x17
        /*002a*/ 	.short	(.L_16 - .L_15)
.L_15:
        /*002c*/ 	.word	0x00000000
        /*0030*/ 	.short	0x0004
        /*0032*/ 	.short	0x0020
        /*0034*/ 	.byte	0x00, 0xf4, 0x21, 0x00


	//----- nvinfo : EIATTR_KPARAM_INFO
	.align		4
.L_16:
        /*0038*/ 	.byte	0x04, 0x17
        /*003a*/ 	.short	(.L_18 - .L_17)
.L_17:
        /*003c*/ 	.word	0x00000000
        /*0040*/ 	.short	0x0003
        /*0042*/ 	.short	0x0018
        /*0044*/ 	.byte	0x00, 0xf4, 0x21, 0x00


	//----- nvinfo : EIATTR_KPARAM_INFO
	.align		4
.L_18:
        /*0048*/ 	.byte	0x04, 0x17
        /*004a*/ 	.short	(.L_20 - .L_19)
.L_19:
        /*004c*/ 	.word	0x00000000
        /*0050*/ 	.short	0x0002
        /*0052*/ 	.short	0x0010
        /*0054*/ 	.byte	0x00, 0xf4, 0x21, 0x00


	//----- nvinfo : EIATTR_KPARAM_INFO
	.align		4
.L_20:
        /*0058*/ 	.byte	0x04, 0x17
        /*005a*/ 	.short	(.L_22 - .L_21)
.L_21:
        /*005c*/ 	.word	0x00000000
        /*0060*/ 	.short	0x0001
        /*0062*/ 	.short	0x0008
        /*0064*/ 	.byte	0x00, 0xf4, 0x21, 0x00


	//----- nvinfo : EIATTR_KPARAM_INFO
	.align		4
.L_22:
        /*0068*/ 	.byte	0x04, 0x17
        /*006a*/ 	.short	(.L_24 - .L_23)
.L_23:
        /*006c*/ 	.word	0x00000000
        /*0070*/ 	.short	0x0000
        /*0072*/ 	.short	0x0000
        /*0074*/ 	.byte	0x00, 0xf4, 0x21, 0x00


	//----- nvinfo : EIATTR_SPARSE_MMA_MASK
	.align		4
.L_24:
        /*0078*/ 	.byte	0x03, 0x50
        /*007a*/ 	.short	0x0000


	//----- nvinfo : EIATTR_MAXREG_COUNT
	.align		4
        /*007c*/ 	.byte	0x03, 0x1b
        /*007e*/ 	.short	0x00ff


	//----- nvinfo : EIATTR_EXIT_INSTR_OFFSETS
	.align		4
        /*0080*/ 	.byte	0x04, 0x1c
        /*0082*/ 	.short	(.L_26 - .L_25)


	//   ....[0]....
.L_25:
        /*0084*/ 	.word	0x00000300


	//----- nvinfo : EIATTR_REQNTID
	.align		4
.L_26:
        /*0088*/ 	.byte	0x04, 0x10
        /*008a*/ 	.short	(.L_28 - .L_27)
.L_27:
        /*008c*/ 	.word	0x00000080
        /*0090*/ 	.word	0x00000001
        /*0094*/ 	.word	0x00000001


	//----- nvinfo : EIATTR_CBANK_PARAM_SIZE
	.align		4
.L_28:
        /*0098*/ 	.byte	0x03, 0x19
        /*009a*/ 	.short	0x0034


	//----- nvinfo : EIATTR_PARAM_CBANK
	.align		4
        /*009c*/ 	.byte	0x04, 0x0a
        /*009e*/ 	.short	(.L_30 - .L_29)
	.align		4
.L_29:
        /*00a0*/ 	.word	index@(.nv.constant0.triton_poi_fused_native_group_norm_relu_29)
        /*00a4*/ 	.short	0x0210
        /*00a6*/ 	.short	0x0034


	//----- nvinfo : EIATTR_SW_WAR
	.align		4
.L_30:
        /*00a8*/ 	.byte	0x04, 0x36
        /*00aa*/ 	.short	(.L_32 - .L_31)
.L_31:
        /*00ac*/ 	.word	0x00000008
.L_32:


//--------------------- .nv.callgraph             --------------------------
	.section	.nv.callgraph,"",@"SHT_CUDA_CALLGRAPH"
	.align	4
	.sectionentsize	8
	.align		4
        /*0000*/ 	.word	0x00000000
	.align		4
        /*0004*/ 	.word	0xffffffff
	.align		4
        /*0008*/ 	.word	0x00000000
	.align		4
        /*000c*/ 	.word	0xfffffffe
	.align		4
        /*0010*/ 	.word	0x00000000
	.align		4
        /*0014*/ 	.word	0xfffffffd
	.align		4
        /*0018*/ 	.word	0x00000000
	.align		4
        /*001c*/ 	.word	0xfffffffc


//--------------------- .nv.constant4             --------------------------
	.section	.nv.constant4,"a",@progbits
	.align	8
	.align		8
.nv.constant4:
        /*0000*/ 	.dword	_$_str


//--------------------- .text.triton_poi_fused_native_group_norm_relu_29 --------------------------
	.section	.text.triton_poi_fused_native_group_norm_relu_29,"ax",@progbits
	.align	128
        .global         triton_poi_fused_native_group_norm_relu_29
        .type           triton_poi_fused_native_group_norm_relu_29,@function
        .size           triton_poi_fused_native_group_norm_relu_29,(.L_x_1 - triton_poi_fused_native_group_norm_relu_29)
        .other          triton_poi_fused_native_group_norm_relu_29,@"STO_CUDA_ENTRY STV_DEFAULT"
triton_poi_fused_native_group_norm_relu_29:
.text.triton_poi_fused_native_group_norm_relu_29:
[----:B------:R-:W-:Y:S01]  /*0000*/  LDC R1, c[0x0][0x28] ;  /* 0x00000a00ff017b82 */ /* 0x000fe20000000800 */
[----:B------:R-:W1:Y:S07]  /*0010*/  S2R R0, SR_TID.X ;  /* 0x0000000000007919 */ /* 0x000e6e0000002100 */
[----:B------:R-:W2:Y:S01]  /*0020*/  LDC.64 R10, c[0x0][0x220] ;  /* 0x00008800ff0a7b82 */ /* 0x000ea20000000a00 */
[----:B------:R-:W-:Y:S01]  /*0030*/  ULDC.64 UR4, c[0x0][0x208] ;  /* 0x0000820000047ab9 */ /* 0x000fe20000000a00 */
[----:B------:R-:W3:Y:S06]  /*0040*/  S2R R3, SR_CTAID.X ;  /* 0x0000000000037919 */ /* 0x000eec0000002500 */
[----:B------:R-:W4:Y:S08]  /*0050*/  LDC.64 R8, c[0x0][0x218] ;  /* 0x00008600ff087b82 */ /* 0x000f300000000a00 */
[----:B------:R-:W5:Y:S08]  /*0060*/  LDC.64 R6, c[0x0][0x210] ;  /* 0x00008400ff067b82 */ /* 0x000f700000000a00 */
[----:B------:R-:W5:Y:S01]  /*0070*/  LDC.64 R4, c[0x0][0x230] ;  /* 0x00008c00ff047b82 */ /* 0x000f620000000a00 */
[----:B-1----:R-:W-:Y:S01]  /*0080*/  IMAD.SHL.U32 R0, R0, 0x2, RZ ;  /* 0x0000000200007824 */ /* 0x002fe200078e00ff */
[----:B---3--:R-:W-:-:S04]  /*0090*/  SHF.R.S32.HI R13, RZ, 0x17, R3 ;  /* 0x00000017ff0d7819 */ /* 0x008fc80000011403 */
[----:B------:R-:W-:Y:S02]  /*00a0*/  LOP3.LUT R0, R0, 0xfe, RZ, 0xc0, !PT ;  /* 0x000000fe00007812 */ /* 0x000fe400078ec0ff */
[----:B------:R-:W-:-:S03]  /*00b0*/  SGXT R13, R13, 0x1 ;  /* 0x000000010d0d781a */ /* 0x000fc60000000200 */
[----:B------:R-:W-:-:S05]  /*00c0*/  IMAD R0, R3, 0x100, R0 ;  /* 0x0000010003007824 */ /* 0x000fca00078e0200 */
[CC--:B------:R-:W-:Y:S02]  /*00d0*/  LEA.HI R2, R13.reuse, R0.reuse, RZ, 0x5 ;  /* 0x000000000d027211 */ /* 0x0c0fe400078f28ff */
[----:B------:R-:W-:Y:S02]  /*00e0*/  LEA.HI R13, R13, R0, RZ, 0x4 ;  /* 0x000000000d0d7211 */ /* 0x000fe400078f20ff */
[----:B------:R-:W-:Y:S02]  /*00f0*/  SHF.R.S32.HI R15, RZ, 0x5, R2 ;  /* 0x00000005ff0f7819 */ /* 0x000fe40000011402 */
[----:B------:R-:W1:Y:S03]  /*0100*/  LDC.64 R2, c[0x0][0x228] ;  /* 0x00008a00ff027b82 */ /* 0x000e660000000a00 */
[----:B--2---:R-:W-:Y:S01]  /*0110*/  IMAD.WIDE R10, R15, 0x4, R10 ;  /* 0x000000040f0a7825 */ /* 0x004fe200078e020a */
[----:B------:R-:W-:-:S02]  /*0120*/  SHF.R.S32.HI R12, RZ, 0x4, R13 ;  /* 0x00000004ff0c7819 */ /* 0x000fc4000001140d */
[----:B------:R-:W-:-:S03]  /*0130*/  SHF.R.S32.HI R13, RZ, 0x1f, R13 ;  /* 0x0000001fff0d7819 */ /* 0x000fc6000001140d */
[----:B------:R2:W3:Y:S01]  /*0140*/  LDG.E.EL R10, desc[UR4][R10.64] ;  /* 0x000000040a0a7981 */ /* 0x0004e2000c2e1900 */
[----:B------:R-:W-:Y:S01]  /*0150*/  LEA.HI R13, R13, R12, RZ, 0x6 ;  /* 0x0000000c0d0d7211 */ /* 0x000fe200078f30ff */
[----:B----4-:R-:W-:-:S03]  /*0160*/  IMAD.WIDE R8, R15, 0x4, R8 ;  /* 0x000000040f087825 */ /* 0x010fc600078e0208 */
[----:B------:R-:W-:Y:S01]  /*0170*/  LOP3.LUT R13, R13, 0xffffffc0, RZ, 0xc0, !PT ;  /* 0xffffffc00d0d7812 */ /* 0x000fe200078ec0ff */
[----:B-----5:R-:W-:Y:S02]  /*0180*/  IMAD.WIDE R6, R0, 0x4, R6 ;  /* 0x0000000400067825 */ /* 0x020fe400078e0206 */
[----:B------:R-:W4:Y:S01]  /*0190*/  LDG.E.EL R8, desc[UR4][R8.64] ;  /* 0x0000000408087981 */ /* 0x000f22000c2e1900 */
[----:B------:R-:W-:-:S03]  /*01a0*/  IADD3 R13, R12, -R13, RZ ;  /* 0x8000000d0c0d7210 */ /* 0x000fc60007ffe0ff */
[----:B------:R-:W4:Y:S02]  /*01b0*/  LDG.E.64 R6, desc[UR4][R6.64] ;  /* 0x0000000406067981 */ /* 0x000f24000c1e1b00 */
[----:B0-----:R-:W-:-:S04]  /*01c0*/  IMAD.WIDE R4, R13, 0x4, R4 ;  /* 0x000000040d047825 */ /* 0x001fc800078e0204 */
[----:B-1----:R-:W-:Y:S02]  /*01d0*/  IMAD.WIDE R2, R13, 0x4, R2 ;  /* 0x000000040d027825 */ /* 0x002fe400078e0202 */
[----:B------:R-:W5:Y:S04]  /*01e0*/  LDG.E.EL R5, desc[UR4][R4.64] ;  /* 0x0000000404057981 */ /* 0x000f68000c2e1900 */
[----:B------:R-:W5:Y:S01]  /*01f0*/  LDG.E.EL R2, desc[UR4][R2.64] ;  /* 0x0000000402027981 */ /* 0x000f62000c2e1900 */
[----:B--2---:R-:W-:-:S10]  /*0200*/  HFMA2.MMA R11, -RZ, RZ, 1.25, 0 ;  /* 0x3d000000ff0b7435 */ /* 0x004fd400000001ff */
[----:B---3--:R-:W-:Y:S02]  /*0210*/  FFMA R12, R10, R11, 9.9999997473787516356e-06 ;  /* 0x3727c5ac0a0c7423 */ /* 0x008fe4000000000b */
[----:B------:R-:W0:Y:S04]  /*0220*/  LDC.64 R10, c[0x0][0x238] ;  /* 0x00008e00ff0a7b82 */ /* 0x000e280000000a00 */
[----:B------:R-:W1:Y:S01]  /*0230*/  MUFU.RSQ R12, R12 ;  /* 0x0000000c000c7308 */ /* 0x000e620000001400 */
[--C-:B----4-:R-:W-:Y:S01]  /*0240*/  FADD R13, R6, -R8.reuse ;  /* 0x80000008060d7221 */ /* 0x110fe20000000000 */
[----:B------:R-:W-:-:S03]  /*0250*/  FADD R9, R7, -R8 ;  /* 0x8000000807097221 */ /* 0x000fc60000000000 */
[C---:B-1----:R-:W-:Y:S01]  /*0260*/  FMUL R13, R12.reuse, R13 ;  /* 0x0000000d0c0d7220 */ /* 0x042fe20000400000 */
[----:B------:R-:W-:-:S03]  /*0270*/  FMUL R6, R12, R9 ;  /* 0x000000090c067220 */ /* 0x000fc60000400000 */
[C-C-:B-----5:R-:W-:Y:S01]  /*0280*/  FFMA R13, R2.reuse, R13, R5.reuse ;  /* 0x0000000d020d7223 */ /* 0x160fe20000000005 */
[----:B------:R-:W-:-:S04]  /*0290*/  FFMA R6, R2, R6, R5 ;  /* 0x0000000602067223 */ /* 0x000fc80000000005 */
[C---:B------:R-:W-:Y:S02]  /*02a0*/  FSETP.GEU.AND P0, PT, R13.reuse, RZ, PT ;  /* 0x000000ff0d00720b */ /* 0x040fe40003f0e000 */
[----:B------:R-:W-:Y:S01]  /*02b0*/  FSETP.GEU.AND P1, PT, R6, RZ, PT ;  /* 0x000000ff0600720b */ /* 0x000fe20003f2e000 */
[----:B0-----:R-:W-:Y:S01]  /*02c0*/  IMAD.WIDE R2, R0, 0x4, R10 ;  /* 0x0000000400027825 */ /* 0x001fe200078e020a */
[----:B------:R-:W-:Y:S02]  /*02d0*/  FSEL R4, R13, RZ, P0 ;  /* 0x000000ff0d047208 */ /* 0x000fe40000000000 */
[----:B------:R-:W-:-:S05]  /*02e0*/  FSEL R5, R6, RZ, P1 ;  /* 0x000000ff06057208 */ /* 0x000fca0000800000 */
[----:B------:R-:W-:Y:S01]  /*02f0*/  STG.E.64 desc[UR4][R2.64], R4 ;  /* 0x0000000402007986 */ /* 0x000fe2000c101b04 */
[----:B------:R-:W-:Y:S05]  /*0300*/  EXIT ;  /* 0x000000000000794d */ /* 0x000fea0003800000 */
.L_x_0:
[----:B------:R-:W-:-:S00]  /*0310*/  BRA `(.L_x_0) ;  /* 0xfffffffc00fc7947 */ /* 0x000fc0000383ffff */
[----:B------:R-:W-:-:S00]  /*0320*/  NOP ;  /* 0x0000000000007918 */ /* 0x000fc00000000000 */
        /* <DEDUP_REMOVED lines=13> */
.L_x_1:


//--------------------- .nv.global.init           --------------------------
	.section	.nv.global.init,"aw",@progbits
.nv.global.init:
	.type		_$_str,@object
	.size		_$_str,(.L_0 - _$_str)
_$_str:
        /*0000*/ 	.byte	0x5f, 0x5f, 0x43, 0x55, 0x44, 0x41, 0x5f, 0x46, 0x54, 0x5a, 0x00
.L_0:


//--------------------- .nv.constant0.triton_poi_fused_native_group_norm_relu_29 --------------------------
	.section	.nv.constant0.triton_poi_fused_native_group_norm_relu_29,"a",@progbits
	.sectionflags	@""
	.align	4
.nv.constant0.triton_poi_fused_native_group_norm_relu_29:
	.zero		580
